//
// Generated by NVIDIA NVVM Compiler
//
// Compiler Build ID: CL-36424714
// Cuda compilation tools, release 13.0, V13.0.88
// Based on NVVM 20.0.0
//

.version 9.0
.target sm_100
.address_size 64

	// .globl	_Z6kernelPiS_
.global .align 4 .b8 mem_input[40];
.global .align 4 .b8 mem_output[40];
// _ZZ6kernelPiS_E1a has been demoted

.visible .entry _Z6kernelPiS_(
	.param .u64 .ptr .align 1 _Z6kernelPiS__param_0,
	.param .u64 .ptr .align 1 _Z6kernelPiS__param_1
)
{
	.reg .pred 	%p<3>;
	.reg .b32 	%r<6>;
	.reg .b64 	%rd<8>;
	// demoted variable
	.shared .align 4 .u32 _ZZ6kernelPiS_E1a;
	ld.param.u64 	%rd1, [_Z6kernelPiS__param_1];
	mov.u32 	%r1, %tid.x;
	setp.ne.s32 	%p1, %r1, 0;
	@%p1 bra 	$L__BB0_2;
	mov.b32 	%r2, 0;
	st.shared.u32 	[_ZZ6kernelPiS_E1a], %r2;
$L__BB0_2:
	setp.ne.s32 	%p2, %r1, 0;
	bar.sync 	0;
	atom.shared.add.u32 	%r3, [_ZZ6kernelPiS_E1a], 1;
	bar.sync 	0;
	@%p2 bra 	$L__BB0_4;
	ld.shared.u32 	%r4, [_ZZ6kernelPiS_E1a];
	cvta.to.global.u64 	%rd2, %rd1;
	st.global.u32 	[%rd2], %r4;
$L__BB0_4:
	mul.wide.u32 	%rd3, %r1, 4;
	mov.u64 	%rd4, mem_input;
	add.s64 	%rd5, %rd4, %rd3;
	ld.global.u32 	%r5, [%rd5];
	mov.u64 	%rd6, mem_output;
	add.s64 	%rd7, %rd6, %rd3;
	st.global.u32 	[%rd7], %r5;
	ret;

}


// ===== COMPILED SASS (sm_100) =====

	.target	sm_100

	.elftype	@"ET_EXEC"


//--------------------- .note.nv.tkinfo           --------------------------
	.section	.note.nv.tkinfo,"",@"SHT_NOTE"
	.sectionflags	@"SHF_NOTE_NV_TKINFO"
	.tkinfo
        /*0018*/ 	.word	0x00000002
        /*0030*/ 	.string	""
        /*0030*/ 	.string	"ptxas"
        /*0030*/ 	.string	"Cuda compilation tools, release 13.0, V13.0.88"
        /*0030*/ 	.string	"Build cuda_13.0.r13.0/compiler.36424714_0"
        /*0030*/ 	.string	"-arch sm_100 -m 64 "



//--------------------- .note.nv.cuinfo           --------------------------
	.section	.note.nv.cuinfo,"",@"SHT_NOTE"
	.sectionflags	@"SHF_NOTE_NV_CUINFO"
        /*0018*/ 	.short	0x0002
        /*001a*/ 	.short	0x0064
        /*001c*/ 	.short	0x0082
	.zero		2


//--------------------- .nv.info                  --------------------------
	.section	.nv.info,"",@"SHT_CUDA_INFO"
	.align	4


	//----- nvinfo : EIATTR_REGCOUNT
	.align		4
        /*0000*/ 	.byte	0x04, 0x2f
        /*0002*/ 	.short	(.L_3 - .L_2)
	.align		4
.L_2:
        /*0004*/ 	.word	index@(_Z6kernelPiS_)
        /*0008*/ 	.word	0x0000000e


	//----- nvinfo : EIATTR_FRAME_SIZE
	.align		4
.L_3:
        /*000c*/ 	.byte	0x04, 0x11
        /*000e*/ 	.short	(.L_5 - .L_4)
	.align		4
.L_4:
        /*0010*/ 	.word	index@(_Z6kernelPiS_)
        /*0014*/ 	.word	0x00000000


	//----- nvinfo : EIATTR_MIN_STACK_SIZE
	.align		4
.L_5:
        /*0018*/ 	.byte	0x04, 0x12
        /*001a*/ 	.short	(.L_7 - .L_6)
	.align		4
.L_6:
        /*001c*/ 	.word	index@(_Z6kernelPiS_)
        /*0020*/ 	.word	0x00000000
.L_7:


//--------------------- .nv.compat                --------------------------
	.section	.nv.compat,"",@"SHT_CUDA_COMPAT_INFO"
	.align	4
        /*0000*/ 	.byte	0x02, 0x09, 0x00, 0x00, 0x02, 0x02, 0x01, 0x00, 0x02, 0x05, 0x05, 0x00, 0x03, 0x07, 0x01, 0x01
        /*0010*/ 	.byte	0x02, 0x03, 0x00, 0x00, 0x02, 0x06, 0x01, 0x00, 0x04, 0x0b, 0x08, 0x00, 0x09, 0x00, 0x00, 0x00
        /*0020*/ 	.byte	0x00, 0x00, 0x00, 0x00


//--------------------- .nv.info._Z6kernelPiS_    --------------------------
	.section	.nv.info._Z6kernelPiS_,"",@"SHT_CUDA_INFO"
	.sectionflags	@""
	.align	4


	//----- nvinfo : EIATTR_CUDA_API_VERSION
	.align		4
        /*0000*/ 	.byte	0x04, 0x37
        /*0002*/ 	.short	(.L_9 - .L_8)
.L_8:
        /*0004*/ 	.word	0x00000082


	//----- nvinfo : EIATTR_KPARAM_INFO
	.align		4
.L_9:
        /*0008*/ 	.byte	0x04, 0x17
        /*000a*/ 	.short	(.L_11 - .L_10)
.L_10:
        /*000c*/ 	.word	0x00000000
        /*0010*/ 	.short	0x0001
        /*0012*/ 	.short	0x0008
        /*0014*/ 	.byte	0x00, 0xf5, 0x21, 0x00


	//----- nvinfo : EIATTR_KPARAM_INFO
	.align		4
.L_11:
        /*0018*/ 	.byte	0x04, 0x17
        /*001a*/ 	.short	(.L_13 - .L_12)
.L_12:
        /*001c*/ 	.word	0x00000000
        /*0020*/ 	.short	0x0000
        /*0022*/ 	.short	0x0000
        /*0024*/ 	.byte	0x00, 0xf5, 0x21, 0x00


	//----- nvinfo : EIATTR_SPARSE_MMA_MASK
	.align		4
.L_13:
        /*0028*/ 	.byte	0x03, 0x50
        /*002a*/ 	.short	0x0000


	//----- nvinfo : EIATTR_MAXREG_COUNT
	.align		4
        /*002c*/ 	.byte	0x03, 0x1b
        /*002e*/ 	.short	0x00ff


	//----- nvinfo : EIATTR_NUM_BARRIERS
	.align		4
        /*0030*/ 	.byte	0x02, 0x4c
        /*0032*/ 	.byte	0x01
	.zero		1


	//----- nvinfo : EIATTR_MERCURY_ISA_VERSION
	.align		4
        /*0034*/ 	.byte	0x03, 0x5f
        /*0036*/ 	.short	0x0101


	//----- nvinfo : EIATTR_VRC_CTA_INIT_COUNT
	.align		4
        /*0038*/ 	.byte	0x02, 0x4a
	.zero		1
	.zero		1


	//----- nvinfo : EIATTR_EXIT_INSTR_OFFSETS
	.align		4
        /*003c*/ 	.byte	0x04, 0x1c
        /*003e*/ 	.short	(.L_15 - .L_14)


	//   ....[0]....
.L_14:
        /*0040*/ 	.word	0x00000140


	//----- nvinfo : EIATTR_CBANK_PARAM_SIZE
	.align		4
.L_15:
        /*0044*/ 	.byte	0x03, 0x19
        /*0046*/ 	.short	0x0010


	//----- nvinfo : EIATTR_PARAM_CBANK
	.align		4
        /*0048*/ 	.byte	0x04, 0x0a
        /*004a*/ 	.short	(.L_17 - .L_16)
	.align		4
.L_16:
        /*004c*/ 	.word	index@(.nv.constant0._Z6kernelPiS_)
        /*0050*/ 	.short	0x0380
        /*0052*/ 	.short	0x0010


	//----- nvinfo : EIATTR_SW_WAR
	.align		4
.L_17:
        /*0054*/ 	.byte	0x04, 0x36
        /*0056*/ 	.short	(.L_19 - .L_18)
.L_18:
        /*0058*/ 	.word	0x00000008
.L_19:


//--------------------- .nv.callgraph             --------------------------
	.section	.nv.callgraph,"",@"SHT_CUDA_CALLGRAPH"
	.align	4
	.sectionentsize	8
	.align		4
        /*0000*/ 	.word	0x00000000
	.align		4
        /*0004*/ 	.word	0xffffffff
	.align		4
        /*0008*/ 	.word	0x00000000
	.align		4
        /*000c*/ 	.word	0xfffffffe
	.align		4
        /*0010*/ 	.word	0x00000000
	.align		4
        /*0014*/ 	.word	0xfffffffd
	.align		4
        /*0018*/ 	.word	0x00000000
	.align		4
        /*001c*/ 	.word	0xfffffffc


//--------------------- .nv.constant4             --------------------------
	.section	.nv.constant4,"a",@progbits
	.align	8
	.align		8
.nv.constant4:
        /*0000*/ 	.dword	mem_input
	.align		8
        /*0008*/ 	.dword	mem_output


//--------------------- .text._Z6kernelPiS_       --------------------------
	.section	.text._Z6kernelPiS_,"ax",@progbits
	.align	128
        .global         _Z6kernelPiS_
        .type           _Z6kernelPiS_,@function
        .size           _Z6kernelPiS_,(.L_x_1 - _Z6kernelPiS_)
        .other          _Z6kernelPiS_,@"STO_CUDA_ENTRY STV_DEFAULT"
_Z6kernelPiS_:
.text._Z6kernelPiS_:
[----:B------:R-:W-:Y:S01]  /*0000*/  LDC R1, c[0x0][0x37c] ;  /* 0x0000df00ff017b82 */ /* 0x000fe20000000800 */
[----:B------:R-:W0:Y:S07]  /*0010*/  S2R R11, SR_TID.X ;  /* 0x00000000000b7919 */ /* 0x000e2e0000002100 */
[----:B------:R-:W1:Y:S01]  /*0020*/  S2UR UR5, SR_CgaCtaId ;  /* 0x00000000000579c3 */ /* 0x000e620000008800 */
[----:B------:R-:W-:-:S07]  /*0030*/  UMOV UR4, 0x400 ;  /* 0x0000040000047882 */ /* 0x000fce0000000000 */
[----:B------:R-:W2:Y:S08]  /*0040*/  LDC.64 R4, c[0x4][RZ] ;  /* 0x01000000ff047b82 */ /* 0x000eb00000000a00 */
[----:B------:R-:W3:Y:S01]  /*0050*/  LDC.64 R6, c[0x4][0x8] ;  /* 0x01000200ff067b82 */ /* 0x000ee20000000a00 */
[----:B-1----:R-:W-:Y:S01]  /*0060*/  ULEA UR4, UR5, UR4, 0x18 ;  /* 0x0000000405047291 */ /* 0x002fe2000f8ec0ff */
[C---:B0-----:R-:W-:Y:S01]  /*0070*/  ISETP.NE.AND P0, PT, R11.reuse, RZ, PT ;  /* 0x000000ff0b00720c */ /* 0x041fe20003f05270 */
[----:B--2---:R-:W-:-:S12]  /*0080*/  IMAD.WIDE.U32 R4, R11, 0x4, R4 ;  /* 0x000000040b047825 */ /* 0x004fd800078e0004 */
[----:B------:R-:W-:Y:S01]  /*0090*/  @!P0 STS [UR4], RZ ;  /* 0x000000ffff008988 */ /* 0x000fe20008000804 */
[----:B------:R-:W0:Y:S08]  /*00a0*/  @!P0 LDC.64 R2, c[0x0][0x388] ;  /* 0x0000e200ff028b82 */ /* 0x000e300000000a00 */
[----:B------:R-:W-:Y:S06]  /*00b0*/  BAR.SYNC.DEFER_BLOCKING 0x0 ;  /* 0x0000000000007b1d */ /* 0x000fec0000010000 */
[----:B------:R-:W-:Y:S02]  /*00c0*/  ATOMS.POPC.INC.32 RZ, [UR4] ;  /* 0x00000000ffff7f8c */ /* 0x000fe4000d800004 */
[----:B------:R-:W-:Y:S06]  /*00d0*/  BAR.SYNC.DEFER_BLOCKING 0x0 ;  /* 0x0000000000007b1d */ /* 0x000fec0000010000 */
[----:B------:R-:W0:Y:S01]  /*00e0*/  @!P0 LDS R9, [UR4] ;  /* 0x00000004ff098984 */ /* 0x000e220008000800 */
[----:B------:R-:W0:Y:S03]  /*00f0*/  LDCU.64 UR4, c[0x0][0x358] ;  /* 0x00006b00ff0477ac */ /* 0x000e260008000a00 */
[----:B0-----:R-:W-:Y:S04]  /*0100*/  @!P0 STG.E desc[UR4][R2.64], R9 ;  /* 0x0000000902008986 */ /* 0x001fe8000c101904 */
[----:B------:R-:W2:Y:S01]  /*0110*/  LDG.E R5, desc[UR4][R4.64] ;  /* 0x0000000404057981 */ /* 0x000ea2000c1e1900 */
[----:B---3--:R-:W-:-:S05]  /*0120*/  IMAD.WIDE.U32 R6, R11, 0x4, R6 ;  /* 0x000000040b067825 */ /* 0x008fca00078e0006 */
[----:B--2---:R-:W-:Y:S01]  /*0130*/  STG.E desc[UR4][R6.64], R5 ;  /* 0x0000000506007986 */ /* 0x004fe2000c101904 */
[----:B------:R-:W-:Y:S05]  /*0140*/  EXIT ;  /* 0x000000000000794d */ /* 0x000fea0003800000 */
.L_x_0:
[----:B------:R-:W-:-:S00]  /*0150*/  BRA `(.L_x_0) ;  /* 0xfffffffc00fc7947 */ /* 0x000fc0000383ffff */
[----:B------:R-:W-:-:S00]  /*0160*/  NOP ;  /* 0x0000000000007918 */ /* 0x000fc00000000000 */
        /* <DEDUP_REMOVED lines=9> */
.L_x_1:


//--------------------- .nv.shared._Z6kernelPiS_  --------------------------
	.section	.nv.shared._Z6kernelPiS_,"aw",@nobits
	.sectionflags	@""
	.align	4
.nv.shared._Z6kernelPiS_:
	.zero		1028


//--------------------- .nv.shared.reserved.0     --------------------------
	.section	.nv.shared.reserved.0,"aw",@nobits
	.weak		__nv_reservedSMEM_offset_0_alias
	.size		__nv_reservedSMEM_offset_0_alias, 0, 64
	.other		__nv_reservedSMEM_offset_0_alias,@"STO_CUDA_RESERVED_SHARED STV_DEFAULT"
__nv_reservedSMEM_offset_0_alias:
	.zero		0
	.zero		64


//--------------------- .nv.global                --------------------------
	.section	.nv.global,"aw",@nobits
	.align	4
.nv.global:
	.type		mem_input,@object
	.size		mem_input,(mem_output - mem_input)
mem_input:
	.zero		40
	.type		mem_output,@object
	.size		mem_output,(.L_1 - mem_output)
mem_output:
	.zero		40
.L_1:


//--------------------- .nv.constant0._Z6kernelPiS_ --------------------------
	.section	.nv.constant0._Z6kernelPiS_,"a",@progbits
	.sectionflags	@""
	.align	4
.nv.constant0._Z6kernelPiS_:
	.zero		912


//--------------------- SYMBOLS --------------------------

	.type		.nv.reservedSmem.offset0,@object
	.size		.nv.reservedSmem.offset0,0x4
	.type		.nv.reservedSmem.cap,@object
	.size		.nv.reservedSmem.cap,0x4
